//
// Generated by NVIDIA NVVM Compiler
//
// Compiler Build ID: CL-36424714
// Cuda compilation tools, release 13.0, V13.0.88
// Based on NVVM 20.0.0
//

.version 9.0
.target sm_100
.address_size 64

	// .globl	_Z19block_matmul_kernelPKfS0_Pfiii
// _ZZ19block_matmul_kernelPKfS0_PfiiiE2As has been demoted
// _ZZ19block_matmul_kernelPKfS0_PfiiiE2Bs has been demoted

.visible .entry _Z19block_matmul_kernelPKfS0_Pfiii(
	.param .u64 .ptr .align 1 _Z19block_matmul_kernelPKfS0_Pfiii_param_0,
	.param .u64 .ptr .align 1 _Z19block_matmul_kernelPKfS0_Pfiii_param_1,
	.param .u64 .ptr .align 1 _Z19block_matmul_kernelPKfS0_Pfiii_param_2,
	.param .u32 _Z19block_matmul_kernelPKfS0_Pfiii_param_3,
	.param .u32 _Z19block_matmul_kernelPKfS0_Pfiii_param_4,
	.param .u32 _Z19block_matmul_kernelPKfS0_Pfiii_param_5
)
{
	.reg .pred 	%p<26>;
	.reg .b32 	%r<63>;
	.reg .b32 	%f<181>;
	.reg .b64 	%rd<20>;
	// demoted variable
	.shared .align 4 .b8 _ZZ19block_matmul_kernelPKfS0_PfiiiE2As[1024];
	// demoted variable
	.shared .align 4 .b8 _ZZ19block_matmul_kernelPKfS0_PfiiiE2Bs[1024];
	ld.param.u64 	%rd5, [_Z19block_matmul_kernelPKfS0_Pfiii_param_0];
	ld.param.u64 	%rd6, [_Z19block_matmul_kernelPKfS0_Pfiii_param_1];
	ld.param.u32 	%r33, [_Z19block_matmul_kernelPKfS0_Pfiii_param_3];
	ld.param.u32 	%r34, [_Z19block_matmul_kernelPKfS0_Pfiii_param_4];
	ld.param.u32 	%r35, [_Z19block_matmul_kernelPKfS0_Pfiii_param_5];
	cvta.to.global.u64 	%rd1, %rd6;
	cvta.to.global.u64 	%rd2, %rd5;
	mov.u32 	%r36, %ctaid.x;
	shl.b32 	%r1, %r36, 4;
	mov.u32 	%r2, %tid.x;
	add.s32 	%r3, %r1, %r2;
	mov.u32 	%r37, %ctaid.y;
	shl.b32 	%r38, %r37, 4;
	mov.u32 	%r4, %tid.y;
	add.s32 	%r5, %r38, %r4;
	setp.lt.s32 	%p1, %r34, 1;
	mov.f32 	%f180, 0f00000000;
	@%p1 bra 	$L__BB0_19;
	add.s32 	%r6, %r34, 15;
	mul.lo.s32 	%r7, %r34, %r5;
	shl.b32 	%r40, %r4, 6;
	mov.u32 	%r41, _ZZ19block_matmul_kernelPKfS0_PfiiiE2As;
	add.s32 	%r8, %r41, %r40;
	shl.b32 	%r42, %r2, 2;
	add.s32 	%r9, %r8, %r42;
	mov.u32 	%r43, _ZZ19block_matmul_kernelPKfS0_PfiiiE2Bs;
	add.s32 	%r11, %r43, %r42;
	add.s32 	%r10, %r11, %r40;
	setp.lt.u32 	%p2, %r34, 17;
	mov.f32 	%f180, 0f00000000;
	mov.b32 	%r62, 0;
	@%p2 bra 	$L__BB0_13;
	shr.u32 	%r44, %r6, 4;
	and.b32  	%r45, %r44, 134217726;
	neg.s32 	%r61, %r45;
	add.s32 	%r46, %r4, 16;
	mad.lo.s32 	%r47, %r35, %r46, %r2;
	add.s32 	%r59, %r47, %r1;
	shl.b32 	%r14, %r35, 5;
	mad.lo.s32 	%r48, %r4, %r35, %r2;
	add.s32 	%r58, %r48, %r1;
	add.s32 	%r56, %r2, %r7;
	mov.f32 	%f180, 0f00000000;
	mov.u32 	%r57, %r2;
	mov.u32 	%r60, %r4;
$L__BB0_3:
	setp.ge.s32 	%p3, %r5, %r33;
	setp.ge.s32 	%p4, %r57, %r34;
	mul.wide.s32 	%rd7, %r56, 4;
	add.s64 	%rd3, %rd2, %rd7;
	mov.f32 	%f172, 0f00000000;
	or.pred  	%p5, %p3, %p4;
	@%p5 bra 	$L__BB0_5;
	ld.global.nc.f32 	%f172, [%rd3];
$L__BB0_5:
	setp.ge.s32 	%p6, %r3, %r35;
	st.shared.f32 	[%r9], %f172;
	setp.ge.s32 	%p7, %r60, %r34;
	mov.f32 	%f173, 0f00000000;
	or.pred  	%p8, %p6, %p7;
	@%p8 bra 	$L__BB0_7;
	mul.wide.s32 	%rd8, %r58, 4;
	add.s64 	%rd9, %rd1, %rd8;
	ld.global.nc.f32 	%f173, [%rd9];
$L__BB0_7:
	st.shared.f32 	[%r10], %f173;
	bar.sync 	0;
	ld.shared.f32 	%f27, [%r8];
	ld.shared.f32 	%f28, [%r11];
	fma.rn.f32 	%f29, %f27, %f28, %f180;
	ld.shared.f32 	%f30, [%r8+4];
	ld.shared.f32 	%f31, [%r11+64];
	fma.rn.f32 	%f32, %f30, %f31, %f29;
	ld.shared.f32 	%f33, [%r8+8];
	ld.shared.f32 	%f34, [%r11+128];
	fma.rn.f32 	%f35, %f33, %f34, %f32;
	ld.shared.f32 	%f36, [%r8+12];
	ld.shared.f32 	%f37, [%r11+192];
	fma.rn.f32 	%f38, %f36, %f37, %f35;
	ld.shared.f32 	%f39, [%r8+16];
	ld.shared.f32 	%f40, [%r11+256];
	fma.rn.f32 	%f41, %f39, %f40, %f38;
	ld.shared.f32 	%f42, [%r8+20];
	ld.shared.f32 	%f43, [%r11+320];
	fma.rn.f32 	%f44, %f42, %f43, %f41;
	ld.shared.f32 	%f45, [%r8+24];
	ld.shared.f32 	%f46, [%r11+384];
	fma.rn.f32 	%f47, %f45, %f46, %f44;
	ld.shared.f32 	%f48, [%r8+28];
	ld.shared.f32 	%f49, [%r11+448];
	fma.rn.f32 	%f50, %f48, %f49, %f47;
	ld.shared.f32 	%f51, [%r8+32];
	ld.shared.f32 	%f52, [%r11+512];
	fma.rn.f32 	%f53, %f51, %f52, %f50;
	ld.shared.f32 	%f54, [%r8+36];
	ld.shared.f32 	%f55, [%r11+576];
	fma.rn.f32 	%f56, %f54, %f55, %f53;
	ld.shared.f32 	%f57, [%r8+40];
	ld.shared.f32 	%f58, [%r11+640];
	fma.rn.f32 	%f59, %f57, %f58, %f56;
	ld.shared.f32 	%f60, [%r8+44];
	ld.shared.f32 	%f61, [%r11+704];
	fma.rn.f32 	%f62, %f60, %f61, %f59;
	ld.shared.f32 	%f63, [%r8+48];
	ld.shared.f32 	%f64, [%r11+768];
	fma.rn.f32 	%f65, %f63, %f64, %f62;
	ld.shared.f32 	%f66, [%r8+52];
	ld.shared.f32 	%f67, [%r11+832];
	fma.rn.f32 	%f68, %f66, %f67, %f65;
	ld.shared.f32 	%f69, [%r8+56];
	ld.shared.f32 	%f70, [%r11+896];
	fma.rn.f32 	%f71, %f69, %f70, %f68;
	ld.shared.f32 	%f72, [%r8+60];
	ld.shared.f32 	%f73, [%r11+960];
	fma.rn.f32 	%f6, %f72, %f73, %f71;
	bar.sync 	0;
	add.s32 	%r49, %r57, 16;
	setp.ge.s32 	%p10, %r49, %r34;
	mov.f32 	%f174, 0f00000000;
	or.pred  	%p11, %p3, %p10;
	@%p11 bra 	$L__BB0_9;
	ld.global.nc.f32 	%f174, [%rd3+64];
$L__BB0_9:
	st.shared.f32 	[%r9], %f174;
	add.s32 	%r50, %r60, 16;
	setp.ge.s32 	%p13, %r50, %r34;
	mov.f32 	%f175, 0f00000000;
	or.pred  	%p14, %p6, %p13;
	@%p14 bra 	$L__BB0_11;
	mul.wide.s32 	%rd10, %r59, 4;
	add.s64 	%rd11, %rd1, %rd10;
	ld.global.nc.f32 	%f175, [%rd11];
$L__BB0_11:
	st.shared.f32 	[%r10], %f175;
	bar.sync 	0;
	ld.shared.f32 	%f75, [%r8];
	ld.shared.f32 	%f76, [%r11];
	fma.rn.f32 	%f77, %f75, %f76, %f6;
	ld.shared.f32 	%f78, [%r8+4];
	ld.shared.f32 	%f79, [%r11+64];
	fma.rn.f32 	%f80, %f78, %f79, %f77;
	ld.shared.f32 	%f81, [%r8+8];
	ld.shared.f32 	%f82, [%r11+128];
	fma.rn.f32 	%f83, %f81, %f82, %f80;
	ld.shared.f32 	%f84, [%r8+12];
	ld.shared.f32 	%f85, [%r11+192];
	fma.rn.f32 	%f86, %f84, %f85, %f83;
	ld.shared.f32 	%f87, [%r8+16];
	ld.shared.f32 	%f88, [%r11+256];
	fma.rn.f32 	%f89, %f87, %f88, %f86;
	ld.shared.f32 	%f90, [%r8+20];
	ld.shared.f32 	%f91, [%r11+320];
	fma.rn.f32 	%f92, %f90, %f91, %f89;
	ld.shared.f32 	%f93, [%r8+24];
	ld.shared.f32 	%f94, [%r11+384];
	fma.rn.f32 	%f95, %f93, %f94, %f92;
	ld.shared.f32 	%f96, [%r8+28];
	ld.shared.f32 	%f97, [%r11+448];
	fma.rn.f32 	%f98, %f96, %f97, %f95;
	ld.shared.f32 	%f99, [%r8+32];
	ld.shared.f32 	%f100, [%r11+512];
	fma.rn.f32 	%f101, %f99, %f100, %f98;
	ld.shared.f32 	%f102, [%r8+36];
	ld.shared.f32 	%f103, [%r11+576];
	fma.rn.f32 	%f104, %f102, %f103, %f101;
	ld.shared.f32 	%f105, [%r8+40];
	ld.shared.f32 	%f106, [%r11+640];
	fma.rn.f32 	%f107, %f105, %f106, %f104;
	ld.shared.f32 	%f108, [%r8+44];
	ld.shared.f32 	%f109, [%r11+704];
	fma.rn.f32 	%f110, %f108, %f109, %f107;
	ld.shared.f32 	%f111, [%r8+48];
	ld.shared.f32 	%f112, [%r11+768];
	fma.rn.f32 	%f113, %f111, %f112, %f110;
	ld.shared.f32 	%f114, [%r8+52];
	ld.shared.f32 	%f115, [%r11+832];
	fma.rn.f32 	%f116, %f114, %f115, %f113;
	ld.shared.f32 	%f117, [%r8+56];
	ld.shared.f32 	%f118, [%r11+896];
	fma.rn.f32 	%f119, %f117, %f118, %f116;
	ld.shared.f32 	%f120, [%r8+60];
	ld.shared.f32 	%f121, [%r11+960];
	fma.rn.f32 	%f180, %f120, %f121, %f119;
	bar.sync 	0;
	add.s32 	%r61, %r61, 2;
	add.s32 	%r60, %r60, 32;
	add.s32 	%r59, %r59, %r14;
	add.s32 	%r58, %r58, %r14;
	add.s32 	%r57, %r57, 32;
	add.s32 	%r56, %r56, 32;
	setp.ne.s32 	%p15, %r61, 0;
	@%p15 bra 	$L__BB0_3;
	and.b32  	%r62, %r6, 2147483616;
$L__BB0_13:
	and.b32  	%r51, %r6, 16;
	setp.eq.s32 	%p16, %r51, 0;
	@%p16 bra 	$L__BB0_19;
	setp.ge.s32 	%p17, %r5, %r33;
	add.s32 	%r52, %r62, %r2;
	add.s32 	%r32, %r62, %r4;
	setp.ge.s32 	%p18, %r52, %r34;
	mov.f32 	%f178, 0f00000000;
	or.pred  	%p19, %p17, %p18;
	@%p19 bra 	$L__BB0_16;
	add.s32 	%r53, %r52, %r7;
	mul.wide.s32 	%rd12, %r53, 4;
	add.s64 	%rd13, %rd2, %rd12;
	ld.global.nc.f32 	%f178, [%rd13];
$L__BB0_16:
	setp.ge.s32 	%p20, %r3, %r35;
	st.shared.f32 	[%r9], %f178;
	setp.ge.s32 	%p21, %r32, %r34;
	mov.f32 	%f179, 0f00000000;
	or.pred  	%p22, %p20, %p21;
	@%p22 bra 	$L__BB0_18;
	mad.lo.s32 	%r54, %r32, %r35, %r3;
	mul.wide.s32 	%rd14, %r54, 4;
	add.s64 	%rd15, %rd1, %rd14;
	ld.global.nc.f32 	%f179, [%rd15];
$L__BB0_18:
	st.shared.f32 	[%r10], %f179;
	bar.sync 	0;
	ld.shared.f32 	%f124, [%r8];
	ld.shared.f32 	%f125, [%r11];
	fma.rn.f32 	%f126, %f124, %f125, %f180;
	ld.shared.f32 	%f127, [%r8+4];
	ld.shared.f32 	%f128, [%r11+64];
	fma.rn.f32 	%f129, %f127, %f128, %f126;
	ld.shared.f32 	%f130, [%r8+8];
	ld.shared.f32 	%f131, [%r11+128];
	fma.rn.f32 	%f132, %f130, %f131, %f129;
	ld.shared.f32 	%f133, [%r8+12];
	ld.shared.f32 	%f134, [%r11+192];
	fma.rn.f32 	%f135, %f133, %f134, %f132;
	ld.shared.f32 	%f136, [%r8+16];
	ld.shared.f32 	%f137, [%r11+256];
	fma.rn.f32 	%f138, %f136, %f137, %f135;
	ld.shared.f32 	%f139, [%r8+20];
	ld.shared.f32 	%f140, [%r11+320];
	fma.rn.f32 	%f141, %f139, %f140, %f138;
	ld.shared.f32 	%f142, [%r8+24];
	ld.shared.f32 	%f143, [%r11+384];
	fma.rn.f32 	%f144, %f142, %f143, %f141;
	ld.shared.f32 	%f145, [%r8+28];
	ld.shared.f32 	%f146, [%r11+448];
	fma.rn.f32 	%f147, %f145, %f146, %f144;
	ld.shared.f32 	%f148, [%r8+32];
	ld.shared.f32 	%f149, [%r11+512];
	fma.rn.f32 	%f150, %f148, %f149, %f147;
	ld.shared.f32 	%f151, [%r8+36];
	ld.shared.f32 	%f152, [%r11+576];
	fma.rn.f32 	%f153, %f151, %f152, %f150;
	ld.shared.f32 	%f154, [%r8+40];
	ld.shared.f32 	%f155, [%r11+640];
	fma.rn.f32 	%f156, %f154, %f155, %f153;
	ld.shared.f32 	%f157, [%r8+44];
	ld.shared.f32 	%f158, [%r11+704];
	fma.rn.f32 	%f159, %f157, %f158, %f156;
	ld.shared.f32 	%f160, [%r8+48];
	ld.shared.f32 	%f161, [%r11+768];
	fma.rn.f32 	%f162, %f160, %f161, %f159;
	ld.shared.f32 	%f163, [%r8+52];
	ld.shared.f32 	%f164, [%r11+832];
	fma.rn.f32 	%f165, %f163, %f164, %f162;
	ld.shared.f32 	%f166, [%r8+56];
	ld.shared.f32 	%f167, [%r11+896];
	fma.rn.f32 	%f168, %f166, %f167, %f165;
	ld.shared.f32 	%f169, [%r8+60];
	ld.shared.f32 	%f170, [%r11+960];
	fma.rn.f32 	%f180, %f169, %f170, %f168;
	bar.sync 	0;
$L__BB0_19:
	setp.ge.s32 	%p23, %r5, %r33;
	setp.ge.s32 	%p24, %r3, %r35;
	or.pred  	%p25, %p23, %p24;
	@%p25 bra 	$L__BB0_21;
	ld.param.u64 	%rd19, [_Z19block_matmul_kernelPKfS0_Pfiii_param_2];
	mad.lo.s32 	%r55, %r35, %r5, %r3;
	cvta.to.global.u64 	%rd16, %rd19;
	mul.wide.s32 	%rd17, %r55, 4;
	add.s64 	%rd18, %rd16, %rd17;
	st.global.f32 	[%rd18], %f180;
$L__BB0_21:
	ret;

}


// ===== COMPILED SASS (sm_100) =====

	.target	sm_100

	.elftype	@"ET_EXEC"


//--------------------- .note.nv.tkinfo           --------------------------
	.section	.note.nv.tkinfo,"",@"SHT_NOTE"
	.sectionflags	@"SHF_NOTE_NV_TKINFO"
	.tkinfo
        /*0018*/ 	.word	0x00000002
        /*0030*/ 	.string	""
        /*0030*/ 	.string	"ptxas"
        /*0030*/ 	.string	"Cuda compilation tools, release 13.0, V13.0.88"
        /*0030*/ 	.string	"Build cuda_13.0.r13.0/compiler.36424714_0"
        /*0030*/ 	.string	"-arch sm_100 -m 64 "



//--------------------- .note.nv.cuinfo           --------------------------
	.section	.note.nv.cuinfo,"",@"SHT_NOTE"
	.sectionflags	@"SHF_NOTE_NV_CUINFO"
        /*0018*/ 	.short	0x0002
        /*001a*/ 	.short	0x0064
        /*001c*/ 	.short	0x0082
	.zero		2


//--------------------- .nv.info                  --------------------------
	.section	.nv.info,"",@"SHT_CUDA_INFO"
	.align	4


	//----- nvinfo : EIATTR_REGCOUNT
	.align		4
        /*0000*/ 	.byte	0x04, 0x2f
        /*0002*/ 	.short	(.L_1 - .L_0)
	.align		4
.L_0:
        /*0004*/ 	.word	index@(_Z19block_matmul_kernelPKfS0_Pfiii)
        /*0008*/ 	.word	0x00000020


	//----- nvinfo : EIATTR_FRAME_SIZE
	.align		4
.L_1:
        /*000c*/ 	.byte	0x04, 0x11
        /*000e*/ 	.short	(.L_3 - .L_2)
	.align		4
.L_2:
        /*0010*/ 	.word	index@(_Z19block_matmul_kernelPKfS0_Pfiii)
        /*0014*/ 	.word	0x00000000


	//----- nvinfo : EIATTR_MIN_STACK_SIZE
	.align		4
.L_3:
        /*0018*/ 	.byte	0x04, 0x12
        /*001a*/ 	.short	(.L_5 - .L_4)
	.align		4
.L_4:
        /*001c*/ 	.word	index@(_Z19block_matmul_kernelPKfS0_Pfiii)
        /*0020*/ 	.word	0x00000000
.L_5:


//--------------------- .nv.compat                --------------------------
	.section	.nv.compat,"",@"SHT_CUDA_COMPAT_INFO"
	.align	4
        /*0000*/ 	.byte	0x02, 0x09, 0x00, 0x00, 0x02, 0x02, 0x01, 0x00, 0x02, 0x05, 0x05, 0x00, 0x03, 0x07, 0x01, 0x01
        /*0010*/ 	.byte	0x02, 0x03, 0x00, 0x00, 0x02, 0x06, 0x01, 0x00, 0x04, 0x0b, 0x08, 0x00, 0x09, 0x00, 0x00, 0x00
        /*0020*/ 	.byte	0x00, 0x00, 0x00, 0x00


//--------------------- .nv.info._Z19block_matmul_kernelPKfS0_Pfiii --------------------------
	.section	.nv.info._Z19block_matmul_kernelPKfS0_Pfiii,"",@"SHT_CUDA_INFO"
	.sectionflags	@""
	.align	4


	//----- nvinfo : EIATTR_CUDA_API_VERSION
	.align		4
        /*0000*/ 	.byte	0x04, 0x37
        /*0002*/ 	.short	(.L_7 - .L_6)
.L_6:
        /*0004*/ 	.word	0x00000082


	//----- nvinfo : EIATTR_KPARAM_INFO
	.align		4
.L_7:
        /*0008*/ 	.byte	0x04, 0x17
        /*000a*/ 	.short	(.L_9 - .L_8)
.L_8:
        /*000c*/ 	.word	0x00000000
        /*0010*/ 	.short	0x0005
        /*0012*/ 	.short	0x0020
        /*0014*/ 	.byte	0x00, 0xf0, 0x11, 0x00


	//----- nvinfo : EIATTR_KPARAM_INFO
	.align		4
.L_9:
        /*0018*/ 	.byte	0x04, 0x17
        /*001a*/ 	.short	(.L_11 - .L_10)
.L_10:
        /*001c*/ 	.word	0x00000000
        /*0020*/ 	.short	0x0004
        /*0022*/ 	.short	0x001c
        /*0024*/ 	.byte	0x00, 0xf0, 0x11, 0x00


	//----- nvinfo : EIATTR_KPARAM_INFO
	.align		4
.L_11:
        /*0028*/ 	.byte	0x04, 0x17
        /*002a*/ 	.short	(.L_13 - .L_12)
.L_12:
        /*002c*/ 	.word	0x00000000
        /*0030*/ 	.short	0x0003
        /*0032*/ 	.short	0x0018
        /*0034*/ 	.byte	0x00, 0xf0, 0x11, 0x00


	//----- nvinfo : EIATTR_KPARAM_INFO
	.align		4
.L_13:
        /*0038*/ 	.byte	0x04, 0x17
        /*003a*/ 	.short	(.L_15 - .L_14)
.L_14:
        /*003c*/ 	.word	0x00000000
        /*0040*/ 	.short	0x0002
        /*0042*/ 	.short	0x0010
        /*0044*/ 	.byte	0x00, 0xf5, 0x21, 0x00


	//----- nvinfo : EIATTR_KPARAM_INFO
	.align		4
.L_15:
        /*0048*/ 	.byte	0x04, 0x17
        /*004a*/ 	.short	(.L_17 - .L_16)
.L_16:
        /*004c*/ 	.word	0x00000000
        /*0050*/ 	.short	0x0001
        /*0052*/ 	.short	0x0008
        /*0054*/ 	.byte	0x00, 0xf5, 0x21, 0x00


	//----- nvinfo : EIATTR_KPARAM_INFO
	.align		4
.L_17:
        /*0058*/ 	.byte	0x04, 0x17
        /*005a*/ 	.short	(.L_19 - .L_18)
.L_18:
        /*005c*/ 	.word	0x00000000
        /*0060*/ 	.short	0x0000
        /*0062*/ 	.short	0x0000
        /*0064*/ 	.byte	0x00, 0xf5, 0x21, 0x00


	//----- nvinfo : EIATTR_SPARSE_MMA_MASK
	.align		4
.L_19:
        /*0068*/ 	.byte	0x03, 0x50
        /*006a*/ 	.short	0x0000


	//----- nvinfo : EIATTR_MAXREG_COUNT
	.align		4
        /*006c*/ 	.byte	0x03, 0x1b
        /*006e*/ 	.short	0x00ff


	//----- nvinfo : EIATTR_NUM_BARRIERS
	.align		4
        /*0070*/ 	.byte	0x02, 0x4c
        /*0072*/ 	.byte	0x01
	.zero		1


	//----- nvinfo : EIATTR_MERCURY_ISA_VERSION
	.align		4
        /*0074*/ 	.byte	0x03, 0x5f
        /*0076*/ 	.short	0x0101


	//----- nvinfo : EIATTR_VRC_CTA_INIT_COUNT
	.align		4
        /*0078*/ 	.byte	0x02, 0x4a
	.zero		1
	.zero		1


	//----- nvinfo : EIATTR_EXIT_INSTR_OFFSETS
	.align		4
        /*007c*/ 	.byte	0x04, 0x1c
        /*007e*/ 	.short	(.L_21 - .L_20)


	//   ....[0]....
.L_20:
        /*0080*/ 	.word	0x00000da0


	//   ....[1]....
        /*0084*/ 	.word	0x00000df0


	//----- nvinfo : EIATTR_CBANK_PARAM_SIZE
	.align		4
.L_21:
        /*0088*/ 	.byte	0x03, 0x19
        /*008a*/ 	.short	0x0024


	//----- nvinfo : EIATTR_PARAM_CBANK
	.align		4
        /*008c*/ 	.byte	0x04, 0x0a
        /*008e*/ 	.short	(.L_23 - .L_22)
	.align		4
.L_22:
        /*0090*/ 	.word	index@(.nv.constant0._Z19block_matmul_kernelPKfS0_Pfiii)
        /*0094*/ 	.short	0x0380
        /*0096*/ 	.short	0x0024


	//----- nvinfo : EIATTR_SW_WAR
	.align		4
.L_23:
        /*0098*/ 	.byte	0x04, 0x36
        /*009a*/ 	.short	(.L_25 - .L_24)
.L_24:
        /*009c*/ 	.word	0x00000008
.L_25:


//--------------------- .nv.callgraph             --------------------------
	.section	.nv.callgraph,"",@"SHT_CUDA_CALLGRAPH"
	.align	4
	.sectionentsize	8
	.align		4
        /*0000*/ 	.word	0x00000000
	.align		4
        /*0004*/ 	.word	0xffffffff
	.align		4
        /*0008*/ 	.word	0x00000000
	.align		4
        /*000c*/ 	.word	0xfffffffe
	.align		4
        /*0010*/ 	.word	0x00000000
	.align		4
        /*0014*/ 	.word	0xfffffffd
	.align		4
        /*0018*/ 	.word	0x00000000
	.align		4
        /*001c*/ 	.word	0xfffffffc


//--------------------- .text._Z19block_matmul_kernelPKfS0_Pfiii --------------------------
	.section	.text._Z19block_matmul_kernelPKfS0_Pfiii,"ax",@progbits
	.align	128
        .global         _Z19block_matmul_kernelPKfS0_Pfiii
        .type           _Z19block_matmul_kernelPKfS0_Pfiii,@function
        .size           _Z19block_matmul_kernelPKfS0_Pfiii,(.L_x_4 - _Z19block_matmul_kernelPKfS0_Pfiii)
        .other          _Z19block_matmul_kernelPKfS0_Pfiii,@"STO_CUDA_ENTRY STV_DEFAULT"
_Z19block_matmul_kernelPKfS0_Pfiii:
.text._Z19block_matmul_kernelPKfS0_Pfiii:
[----:B------:R-:W-:Y:S01]  /*0000*/  LDC R1, c[0x0][0x37c] ;  /* 0x0000df00ff017b82 */ /* 0x000fe20000000800 */
[----:B------:R-:W0:Y:S01]  /*0010*/  S2R R0, SR_CTAID.Y ;  /* 0x0000000000007919 */ /* 0x000e220000002600 */
[----:B------:R-:W1:Y:S01]  /*0020*/  LDCU UR7, c[0x0][0x39c] ;  /* 0x00007380ff0777ac */ /* 0x000e620008000800 */
[----:B------:R-:W-:Y:S01]  /*0030*/  HFMA2 R27, -RZ, RZ, 0, 0 ;  /* 0x00000000ff1b7431 */ /* 0x000fe200000001ff */
[----:B------:R-:W0:Y:S01]  /*0040*/  S2R R13, SR_TID.Y ;  /* 0x00000000000d7919 */ /* 0x000e220000002200 */
[----:B------:R-:W2:Y:S01]  /*0050*/  LDCU.64 UR8, c[0x0][0x358] ;  /* 0x00006b00ff0877ac */ /* 0x000ea20008000a00 */
[----:B------:R-:W3:Y:S01]  /*0060*/  S2R R6, SR_CTAID.X ;  /* 0x0000000000067919 */ /* 0x000ee20000002500 */
[----:B------:R-:W3:Y:S01]  /*0070*/  S2R R15, SR_TID.X ;  /* 0x00000000000f7919 */ /* 0x000ee20000002100 */
[----:B-1----:R-:W-:Y:S01]  /*0080*/  UISETP.GE.AND UP0, UPT, UR7, 0x1, UPT ;  /* 0x000000010700788c */ /* 0x002fe2000bf06270 */
[----:B0-----:R-:W-:Y:S02]  /*0090*/  LEA R0, R0, R13, 0x4 ;  /* 0x0000000d00007211 */ /* 0x001fe400078e20ff */
[----:B---3--:R-:W-:-:S06]  /*00a0*/  LEA R3, R6, R15, 0x4 ;  /* 0x0000000f06037211 */ /* 0x008fcc00078e20ff */
[----:B--2---:R-:W-:Y:S05]  /*00b0*/  BRA.U !UP0, `(.L_x_0) ;  /* 0x0000000d08287547 */ /* 0x004fea000b800000 */
[----:B------:R-:W0:Y:S01]  /*00c0*/  S2UR UR6, SR_CgaCtaId ;  /* 0x00000000000679c3 */ /* 0x000e220000008800 */
[----:B------:R-:W-:Y:S01]  /*00d0*/  UMOV UR4, 0x400 ;  /* 0x0000040000047882 */ /* 0x000fe20000000000 */
[----:B------:R-:W-:Y:S01]  /*00e0*/  UISETP.GE.U32.AND UP0, UPT, UR7, 0x11, UPT ;  /* 0x000000110700788c */ /* 0x000fe2000bf06070 */
[----:B------:R-:W-:Y:S01]  /*00f0*/  MOV R27, RZ ;  /* 0x000000ff001b7202 */ /* 0x000fe20000000f00 */
[----:B------:R-:W-:Y:S02]  /*0100*/  UIADD3 UR5, UPT, UPT, UR4, 0x400, URZ ;  /* 0x0000040004057890 */ /* 0x000fe4000fffe0ff */
[----:B0-----:R-:W-:Y:S02]  /*0110*/  ULEA UR4, UR6, UR4, 0x18 ;  /* 0x0000000406047291 */ /* 0x001fe4000f8ec0ff */
[----:B------:R-:W-:Y:S02]  /*0120*/  ULEA UR5, UR6, UR5, 0x18 ;  /* 0x0000000506057291 */ /* 0x000fe4000f8ec0ff */
[----:B------:R-:W-:-:S02]  /*0130*/  UIADD3 UR6, UPT, UPT, UR7, 0xf, URZ ;  /* 0x0000000f07067890 */ /* 0x000fc4000fffe0ff */
[----:B------:R-:W-:Y:S01]  /*0140*/  LEA R2, R13, UR4, 0x6 ;  /* 0x000000040d027c11 */ /* 0x000fe2000f8e30ff */
[----:B------:R-:W-:Y:S01]  /*0150*/  UMOV UR4, URZ ;  /* 0x000000ff00047c82 */ /* 0x000fe20008000000 */
[C---:B------:R-:W-:Y:S02]  /*0160*/  LEA R16, R15.reuse, UR5, 0x2 ;  /* 0x000000050f107c11 */ /* 0x040fe4000f8e10ff */
[----:B------:R-:W-:Y:S02]  /*0170*/  LEA R22, R15, R2, 0x2 ;  /* 0x000000020f167211 */ /* 0x000fe400078e10ff */
[----:B------:R-:W-:Y:S01]  /*0180*/  LEA R20, R13, R16, 0x6 ;  /* 0x000000100d147211 */ /* 0x000fe200078e30ff */
[----:B------:R-:W-:Y:S06]  /*0190*/  BRA.U !UP0, `(.L_x_1) ;  /* 0x0000000908007547 */ /* 0x000fec000b800000 */
[----:B------:R-:W0:Y:S01]  /*01a0*/  LDCU UR10, c[0x0][0x3a0] ;  /* 0x00007400ff0a77ac */ /* 0x000e220008000800 */
[----:B------:R-:W1:Y:S01]  /*01b0*/  LDC R12, c[0x0][0x3a0] ;  /* 0x0000e800ff0c7b82 */ /* 0x000e620000000800 */
[----:B------:R-:W-:Y:S01]  /*01c0*/  IADD3 R4, PT, PT, R13, 0x10, RZ ;  /* 0x000000100d047810 */ /* 0x000fe20007ffe0ff */
[--C-:B------:R-:W-:Y:S01]  /*01d0*/  IMAD R18, R0, UR7, R15.reuse ;  /* 0x0000000700127c24 */ /* 0x100fe2000f8e020f */
[----:B------:R-:W2:Y:S01]  /*01e0*/  LDCU UR11, c[0x0][0x398] ;  /* 0x00007300ff0b77ac */ /* 0x000ea20008000800 */
[----:B------:R-:W-:Y:S02]  /*01f0*/  MOV R27, RZ ;  /* 0x000000ff001b7202 */ /* 0x000fe40000000f00 */
[----:B------:R-:W-:Y:S01]  /*0200*/  MOV R17, R15 ;  /* 0x0000000f00117202 */ /* 0x000fe20000000f00 */
[----:B------:R-:W-:Y:S01]  /*0210*/  USHF.R.U32.HI UR4, URZ, 0x4, UR6 ;  /* 0x00000004ff047899 */ /* 0x000fe20008011606 */
[----:B------:R-:W3:Y:S01]  /*0220*/  LDC.64 R24, c[0x0][0x380] ;  /* 0x0000e000ff187b82 */ /* 0x000ee20000000a00 */
[----:B------:R-:W-:Y:S01]  /*0230*/  MOV R14, R13 ;  /* 0x0000000d000e7202 */ /* 0x000fe20000000f00 */
[----:B------:R-:W4:Y:S01]  /*0240*/  LDCU UR5, c[0x0][0x39c] ;  /* 0x00007380ff0577ac */ /* 0x000f220008000800 */
[----:B------:R-:W-:Y:S01]  /*0250*/  ULOP3.LUT UR4, UR4, 0x7fffffe, URZ, 0xc0, !UPT ;  /* 0x07fffffe04047892 */ /* 0x000fe2000f8ec0ff */
[----:B0-----:R-:W-:-:S03]  /*0260*/  IMAD R4, R4, UR10, R15 ;  /* 0x0000000a04047c24 */ /* 0x001fc6000f8e020f */
[----:B------:R-:W-:Y:S01]  /*0270*/  UIADD3 UR4, UPT, UPT, -UR4, URZ, URZ ;  /* 0x000000ff04047290 */ /* 0x000fe2000fffe1ff */
[----:B------:R-:W-:Y:S01]  /*0280*/  IMAD R19, R13, UR10, R15 ;  /* 0x0000000a0d137c24 */ /* 0x000fe2000f8e020f */
[----:B--2---:R-:W-:Y:S02]  /*0290*/  ISETP.GE.AND P1, PT, R0, UR11, PT ;  /* 0x0000000b00007c0c */ /* 0x004fe4000bf26270 */
[C---:B------:R-:W-:Y:S02]  /*02a0*/  LEA R21, R6.reuse, R4, 0x4 ;  /* 0x0000000406157211 */ /* 0x040fe400078e20ff */
[----:B------:R-:W-:-:S09]  /*02b0*/  LEA R19, R6, R19, 0x4 ;  /* 0x0000001306137211 */ /* 0x000fd200078e20ff */
.L_x_2:
[----:B-1----:R-:W-:Y:S01]  /*02c0*/  ISETP.GE.AND P0, PT, R3, R12, PT ;  /* 0x0000000c0300720c */ /* 0x002fe20003f06270 */
[----:B----4-:R-:W-:Y:S01]  /*02d0*/  UMOV UR7, UR5 ;  /* 0x0000000500077c82 */ /* 0x010fe20008000000 */
[----:B------:R-:W-:Y:S01]  /*02e0*/  HFMA2 R29, -RZ, RZ, 0, 0 ;  /* 0x00000000ff1d7431 */ /* 0x000fe200000001ff */
[----:B------:R-:W-:Y:S01]  /*02f0*/  ISETP.GE.OR P2, PT, R17, UR7, P1 ;  /* 0x0000000711007c0c */ /* 0x000fe20008f46670 */
[----:B---3--:R-:W-:Y:S01]  /*0300*/  IMAD.WIDE R8, R18, 0x4, R24 ;  /* 0x0000000412087825 */ /* 0x008fe200078e0218 */
[----:B------:R-:W-:Y:S02]  /*0310*/  ISETP.GE.OR P3, PT, R14, UR7, P0 ;  /* 0x000000070e007c0c */ /* 0x000fe40008766670 */
[----:B------:R-:W-:-:S09]  /*0320*/  MOV R26, RZ ;  /* 0x000000ff001a7202 */ /* 0x000fd20000000f00 */
[----:B------:R-:W2:Y:S02]  /*0330*/  @!P2 LDG.E.CONSTANT R29, desc[UR8][R8.64] ;  /* 0x00000008081da981 */ /* 0x000ea4000c1e9900 */
[----:B------:R-:W0:Y:S02]  /*0340*/  @!P3 LDC.64 R4, c[0x0][0x388] ;  /* 0x0000e200ff04bb82 */ /* 0x000e240000000a00 */
[----:B0-----:R-:W-:-:S05]  /*0350*/  @!P3 IMAD.WIDE R10, R19, 0x4, R4 ;  /* 0x00000004130ab825 */ /* 0x001fca00078e0204 */
[----:B------:R-:W3:Y:S01]  /*0360*/  @!P3 LDG.E.CONSTANT R26, desc[UR8][R10.64] ;  /* 0x000000080a1ab981 */ /* 0x000ee2000c1e9900 */
[----:B------:R-:W-:Y:S01]  /*0370*/  IADD3 R4, PT, PT, R17, 0x10, RZ ;  /* 0x0000001011047810 */ /* 0x000fe20007ffe0ff */
[----:B------:R-:W-:-:S03]  /*0380*/  HFMA2 R23, -RZ, RZ, 0, 0 ;  /* 0x00000000ff177431 */ /* 0x000fc600000001ff */
[----:B------:R-:W-:-:S13]  /*0390*/  ISETP.GE.OR P2, PT, R4, UR7, P1 ;  /* 0x0000000704007c0c */ /* 0x000fda0008f46670 */
[----:B------:R0:W4:Y:S04]  /*03a0*/  @!P2 LDG.E.CONSTANT R23, desc[UR8][R8.64+0x40] ;  /* 0x000040080817a981 */ /* 0x000128000c1e9900 */
[----:B--2---:R-:W-:Y:S04]  /*03b0*/  STS [R22], R29 ;  /* 0x0000001d16007388 */ /* 0x004fe80000000800 */
[----:B---3--:R-:W-:Y:S01]  /*03c0*/  STS [R20], R26 ;  /* 0x0000001a14007388 */ /* 0x008fe20000000800 */
[----:B------:R-:W-:Y:S06]  /*03d0*/  BAR.SYNC.DEFER_BLOCKING 0x0 ;  /* 0x0000000000007b1d */ /* 0x000fec0000010000 */
[----:B------:R-:W-:Y:S04]  /*03e0*/  LDS R28, [R16] ;  /* 0x00000000101c7984 */ /* 0x000fe80000000800 */
[----:B------:R-:W1:Y:S04]  /*03f0*/  LDS.128 R4, [R2] ;  /* 0x0000000002047984 */ /* 0x000e680000000c00 */
[----:B0-----:R-:W0:Y:S04]  /*0400*/  LDS R9, [R16+0x40] ;  /* 0x0000400010097984 */ /* 0x001e280000000800 */
[----:B------:R-:W2:Y:S04]  /*0410*/  LDS R10, [R16+0x80] ;  /* 0x00008000100a7984 */ /* 0x000ea80000000800 */
[----:B------:R-:W3:Y:S04]  /*0420*/  LDS R11, [R16+0xc0] ;  /* 0x0000c000100b7984 */ /* 0x000ee80000000800 */
[----:B------:R-:W-:Y:S04]  /*0430*/  LDS R8, [R16+0x180] ;  /* 0x0001800010087984 */ /* 0x000fe80000000800 */
[----:B------:R-:W-:Y:S01]  /*0440*/  LDS R29, [R16+0x340] ;  /* 0x00034000101d7984 */ /* 0x000fe20000000800 */
[----:B-1----:R-:W-:-:S03]  /*0450*/  FFMA R4, R4, R28, R27 ;  /* 0x0000001c04047223 */ /* 0x002fc6000000001b */
[----:B------:R-:W-:Y:S01]  /*0460*/  LDS R27, [R16+0x140] ;  /* 0x00014000101b7984 */ /* 0x000fe20000000800 */
[----:B0-----:R-:W-:-:S03]  /*0470*/  FFMA R5, R9, R5, R4 ;  /* 0x0000000509057223 */ /* 0x001fc60000000004 */
[----:B------:R-:W-:Y:S01]  /*0480*/  LDS R9, [R16+0x1c0] ;  /* 0x0001c00010097984 */ /* 0x000fe20000000800 */
[----:B--2---:R-:W-:-:S03]  /*0490*/  FFMA R6, R10, R6, R5 ;  /* 0x000000060a067223 */ /* 0x004fc60000000005 */
[----:B------:R-:W-:Y:S01]  /*04a0*/  LDS R10, [R16+0x100] ;  /* 0x00010000100a7984 */ /* 0x000fe20000000800 */
[----:B---3--:R-:W-:-:S03]  /*04b0*/  FFMA R11, R11, R7, R6 ;  /* 0x000000070b0b7223 */ /* 0x008fc60000000006 */
[----:B------:R-:W0:Y:S02]  /*04c0*/  LDS.128 R4, [R2+0x10] ;  /* 0x0000100002047984 */ /* 0x000e240000000c00 */
[----:B0-----:R-:W-:Y:S02]  /*04d0*/  FFMA R4, R4, R10, R11 ;  /* 0x0000000a04047223 */ /* 0x001fe4000000000b */
[----:B------:R-:W-:Y:S02]  /*04e0*/  LDS R11, [R16+0x240] ;  /* 0x00024000100b7984 */ /* 0x000fe40000000800 */
[----:B------:R-:W-:Y:S02]  /*04f0*/  FFMA R5, R27, R5, R4 ;  /* 0x000000051b057223 */ /* 0x000fe40000000004 */
[----:B------:R-:W-:Y:S02]  /*0500*/  LDS R10, [R16+0x300] ;  /* 0x00030000100a7984 */ /* 0x000fe40000000800 */
[----:B------:R-:W-:-:S02]  /*0510*/  FFMA R6, R8, R6, R5 ;  /* 0x0000000608067223 */ /* 0x000fc40000000005 */
[----:B------:R-:W-:Y:S02]  /*0520*/  LDS R8, [R16+0x200] ;  /* 0x0002000010087984 */ /* 0x000fe40000000800 */
[----:B------:R-:W-:Y:S02]  /*0530*/  FFMA R9, R9, R7, R6 ;  /* 0x0000000709097223 */ /* 0x000fe40000000006 */
[----:B------:R-:W0:Y:S02]  /*0540*/  LDS.128 R4, [R2+0x20] ;  /* 0x0000200002047984 */ /* 0x000e240000000c00 */
[----:B0-----:R-:W-:Y:S02]  /*0550*/  FFMA R4, R4, R8, R9 ;  /* 0x0000000804047223 */ /* 0x001fe40000000009 */
[----:B------:R-:W0:Y:S04]  /*0560*/  LDS R8, [R16+0x280] ;  /* 0x0002800010087984 */ /* 0x000e280000000800 */
[----:B------:R-:W1:Y:S01]  /*0570*/  LDS R9, [R16+0x2c0] ;  /* 0x0002c00010097984 */ /* 0x000e620000000800 */
[----:B------:R-:W-:-:S04]  /*0580*/  FFMA R5, R11, R5, R4 ;  /* 0x000000050b057223 */ /* 0x000fc80000000004 */
[----:B0-----:R-:W-:Y:S01]  /*0590*/  FFMA R6, R8, R6, R5 ;  /* 0x0000000608067223 */ /* 0x001fe20000000005 */
[----:B------:R-:W-:-:S04]  /*05a0*/  IADD3 R8, PT, PT, R14, 0x10, RZ ;  /* 0x000000100e087810 */ /* 0x000fc80007ffe0ff */
[----:B------:R-:W-:Y:S01]  /*05b0*/  ISETP.GE.OR P0, PT, R8, UR7, P0 ;  /* 0x0000000708007c0c */ /* 0x000fe20008706670 */
[----:B-1----:R-:W-:Y:S02]  /*05c0*/  FFMA R11, R9, R7, R6 ;  /* 0x00000007090b7223 */ /* 0x002fe40000000006 */
[----:B------:R-:W0:Y:S10]  /*05d0*/  LDS.128 R4, [R2+0x30] ;  /* 0x0000300002047984 */ /* 0x000e340000000c00 */
[----:B------:R-:W1:Y:S02]  /*05e0*/  @!P0 LDC.64 R8, c[0x0][0x388] ;  /* 0x0000e200ff088b82 */ /* 0x000e640000000a00 */
[----:B-1----:R-:W-:Y:S01]  /*05f0*/  @!P0 IMAD.WIDE R26, R21, 0x4, R8 ;  /* 0x00000004151a8825 */ /* 0x002fe200078e0208 */
[----:B------:R-:W-:-:S06]  /*0600*/  MOV R9, RZ ;  /* 0x000000ff00097202 */ /* 0x000fcc0000000f00 */
[----:B------:R-:W2:Y:S01]  /*0610*/  @!P0 LDG.E.CONSTANT R9, desc[UR8][R26.64] ;  /* 0x000000081a098981 */ /* 0x000ea2000c1e9900 */
[----:B0-----:R-:W-:-:S03]  /*0620*/  FFMA R10, R4, R10, R11 ;  /* 0x0000000a040a7223 */ /* 0x001fc6000000000b */
[----:B------:R-:W0:Y:S04]  /*0630*/  LDS R11, [R16+0x380] ;  /* 0x00038000100b7984 */ /* 0x000e280000000800 */
[----:B------:R-:W1:Y:S01]  /*0640*/  LDS R4, [R16+0x3c0] ;  /* 0x0003c00010047984 */ /* 0x000e620000000800 */
[----:B------:R-:W-:Y:S01]  /*0650*/  BAR.SYNC.DEFER_BLOCKING 0x0 ;  /* 0x0000000000007b1d */ /* 0x000fe20000010000 */
[----:B------:R-:W-:-:S05]  /*0660*/  FFMA R10, R29, R5, R10 ;  /* 0x000000051d0a7223 */ /* 0x000fca000000000a */
[----:B----4-:R-:W-:Y:S01]  /*0670*/  STS [R22], R23 ;  /* 0x0000001716007388 */ /* 0x010fe20000000800 */
[----:B0-----:R-:W-:-:S04]  /*0680*/  FFMA R29, R11, R6, R10 ;  /* 0x000000060b1d7223 */ /* 0x001fc8000000000a */
[----:B-1----:R-:W-:Y:S01]  /*0690*/  FFMA R7, R4, R7, R29 ;  /* 0x0000000704077223 */ /* 0x002fe2000000001d */
[----:B------:R-:W-:-:S04]  /*06a0*/  UIADD3 UR4, UPT, UPT, UR4, 0x2, URZ ;  /* 0x0000000204047890 */ /* 0x000fc8000fffe0ff */
[----:B------:R-:W-:Y:S01]  /*06b0*/  UISETP.NE.AND UP0, UPT, UR4, URZ, UPT ;  /* 0x000000ff0400728c */ /* 0x000fe2000bf05270 */
[----:B------:R-:W-:Y:S02]  /*06c0*/  IADD3 R18, PT, PT, R18, 0x20, RZ ;  /* 0x0000002012127810 */ /* 0x000fe40007ffe0ff */
[----:B------:R-:W-:Y:S02]  /*06d0*/  IADD3 R14, PT, PT, R14, 0x20, RZ ;  /* 0x000000200e0e7810 */ /* 0x000fe40007ffe0ff */
[----:B------:R-:W-:Y:S02]  /*06e0*/  IADD3 R17, PT, PT, R17, 0x20, RZ ;  /* 0x0000002011117810 */ /* 0x000fe40007ffe0ff */
[C---:B------:R-:W-:Y:S02]  /*06f0*/  LEA R19, R12.reuse, R19, 0x5 ;  /* 0x000000130c137211 */ /* 0x040fe400078e28ff */
[----:B------:R-:W-:Y:S01]  /*0700*/  LEA R21, R12, R21, 0x5 ;  /* 0x000000150c157211 */ /* 0x000fe200078e28ff */
[----:B--2---:R-:W-:Y:S01]  /*0710*/  STS [R20], R9 ;  /* 0x0000000914007388 */ /* 0x004fe20000000800 */
[----:B------:R-:W-:Y:S06]  /*0720*/  BAR.SYNC.DEFER_BLOCKING 0x0 ;  /* 0x0000000000007b1d */ /* 0x000fec0000010000 */
[----:B------:R-:W-:Y:S04]  /*0730*/  LDS R5, [R16] ;  /* 0x0000000010057984 */ /* 0x000fe80000000800 */
[----:B------:R-:W0:Y:S04]  /*0740*/  LDS.128 R8, [R2] ;  /* 0x0000000002087984 */ /* 0x000e280000000c00 */
[----:B------:R-:W1:Y:S04]  /*0750*/  LDS R6, [R16+0x40] ;  /* 0x0000400010067984 */ /* 0x000e680000000800 */
[----:B------:R-:W2:Y:S04]  /*0760*/  LDS R23, [R16+0x80] ;  /* 0x0000800010177984 */ /* 0x000ea80000000800 */
[----:B------:R-:W3:Y:S04]  /*0770*/  LDS R28, [R16+0xc0] ;  /* 0x0000c000101c7984 */ /* 0x000ee80000000800 */
[----:B------:R-:W-:Y:S04]  /*0780*/  LDS R29, [R16+0x140] ;  /* 0x00014000101d7984 */ /* 0x000fe80000000800 */
[----:B------:R-:W-:Y:S01]  /*0790*/  LDS R26, [R16+0x1c0] ;  /* 0x0001c000101a7984 */ /* 0x000fe20000000800 */
[----:B0-----:R-:W-:-:S04]  /*07a0*/  FFMA R8, R8, R5, R7 ;  /* 0x0000000508087223 */ /* 0x001fc80000000007 */
[----:B-1----:R-:W-:Y:S02]  /*07b0*/  FFMA R6, R6, R9, R8 ;  /* 0x0000000906067223 */ /* 0x002fe40000000008 */
[----:B------:R-:W-:Y:S02]  /*07c0*/  LDS R9, [R16+0x100] ;  /* 0x0001000010097984 */ /* 0x000fe40000000800 */
[----:B--2---:R-:W-:Y:S02]  /*07d0*/  FFMA R27, R23, R10, R6 ;  /* 0x0000000a171b7223 */ /* 0x004fe40000000006 */
[----:B------:R-:W0:Y:S04]  /*07e0*/  LDS.128 R4, [R2+0x10] ;  /* 0x0000100002047984 */ /* 0x000e280000000c00 */
[----:B------:R-:W1:Y:S01]  /*07f0*/  LDS R23, [R16+0x180] ;  /* 0x0001800010177984 */ /* 0x000e620000000800 */
[----:B---3--:R-:W-:-:S04]  /*0800*/  FFMA R11, R28, R11, R27 ;  /* 0x0000000b1c0b7223 */ /* 0x008fc8000000001b */
[----:B0-----:R-:W-:Y:S02]  /*0810*/  FFMA R4, R4, R9, R11 ;  /* 0x0000000904047223 */ /* 0x001fe4000000000b */
[----:B------:R-:W-:Y:S02]  /*0820*/  LDS.128 R8, [R2+0x20] ;  /* 0x0000200002087984 */ /* 0x000fe40000000c00 */
[----:B------:R-:W-:Y:S02]  /*0830*/  FFMA R4, R29, R5, R4 ;  /* 0x000000051d047223 */ /* 0x000fe40000000004 */
[----:B------:R-:W0:Y:S04]  /*0840*/  LDS R5, [R16+0x200] ;  /* 0x0002000010057984 */ /* 0x000e280000000800 */
[----:B------:R-:W2:Y:S01]  /*0850*/  LDS R29, [R16+0x240] ;  /* 0x00024000101d7984 */ /* 0x000ea20000000800 */
[----:B-1----:R-:W-:-:S03]  /*0860*/  FFMA R27, R23, R6, R4 ;  /* 0x00000006171b7223 */ /* 0x002fc60000000004 */
[----:B------:R-:W1:Y:S01]  /*0870*/  LDS R23, [R16+0x280] ;  /* 0x0002800010177984 */ /* 0x000e620000000800 */
[----:B------:R-:W-:-:S03]  /*0880*/  FFMA R7, R26, R7, R27 ;  /* 0x000000071a077223 */ /* 0x000fc6000000001b */
[----:B------:R-:W3:Y:S04]  /*0890*/  LDS R26, [R16+0x2c0] ;  /* 0x0002c000101a7984 */ /* 0x000ee80000000800 */
[----:B------:R-:W-:Y:S01]  /*08a0*/  LDS R27, [R16+0x340] ;  /* 0x00034000101b7984 */ /* 0x000fe20000000800 */
[----:B0-----:R-:W-:-:S03]  /*08b0*/  FFMA R8, R8, R5, R7 ;  /* 0x0000000508087223 */ /* 0x001fc60000000007 */
[----:B------:R-:W-:Y:S01]  /*08c0*/  LDS.128 R4, [R2+0x30] ;  /* 0x0000300002047984 */ /* 0x000fe20000000c00 */
[----:B--2---:R-:W-:-:S03]  /*08d0*/  FFMA R8, R29, R9, R8 ;  /* 0x000000091d087223 */ /* 0x004fc60000000008 */
[----:B------:R-:W0:Y:S01]  /*08e0*/  LDS R9, [R16+0x300] ;  /* 0x0003000010097984 */ /* 0x000e220000000800 */
[----:B-1----:R-:W-:-:S03]  /*08f0*/  FFMA R23, R23, R10, R8 ;  /* 0x0000000a17177223 */ /* 0x002fc60000000008 */
[----:B------:R-:W1:Y:S01]  /*0900*/  LDS R8, [R16+0x380] ;  /* 0x0003800010087984 */ /* 0x000e620000000800 */
[----:B---3--:R-:W-:-:S03]  /*0910*/  FFMA R11, R26, R11, R23 ;  /* 0x0000000b1a0b7223 */ /* 0x008fc60000000017 */
[----:B------:R-:W2:Y:S01]  /*0920*/  LDS R23, [R16+0x3c0] ;  /* 0x0003c00010177984 */ /* 0x000ea20000000800 */
[----:B0-----:R-:W-:-:S04]  /*0930*/  FFMA R4, R4, R9, R11 ;  /* 0x0000000904047223 */ /* 0x001fc8000000000b */
[----:B------:R-:W-:-:S04]  /*0940*/  FFMA R5, R27, R5, R4 ;  /* 0x000000051b057223 */ /* 0x000fc80000000004 */
[----:B-1----:R-:W-:-:S04]  /*0950*/  FFMA R6, R8, R6, R5 ;  /* 0x0000000608067223 */ /* 0x002fc80000000005 */
[----:B--2---:R-:W-:Y:S01]  /*0960*/  FFMA R27, R23, R7, R6 ;  /* 0x00000007171b7223 */ /* 0x004fe20000000006 */
[----:B------:R-:W-:Y:S06]  /*0970*/  BAR.SYNC.DEFER_BLOCKING 0x0 ;  /* 0x0000000000007b1d */ /* 0x000fec0000010000 */
[----:B------:R-:W-:Y:S05]  /*0980*/  BRA.U UP0, `(.L_x_2) ;  /* 0xfffffff9004c7547 */ /* 0x000fea000b83ffff */
[----:B------:R-:W-:-:S12]  /*0990*/  ULOP3.LUT UR4, UR6, 0x7fffffe0, URZ, 0xc0, !UPT ;  /* 0x7fffffe006047892 */ /* 0x000fd8000f8ec0ff */
.L_x_1:
[----:B------:R-:W-:-:S09]  /*09a0*/  ULOP3.LUT UP0, URZ, UR6, 0x10, URZ, 0xc0, !UPT ;  /* 0x0000001006ff7892 */ /* 0x000fd2000f80c0ff */
[----:B------:R-:W-:Y:S05]  /*09b0*/  BRA.U !UP0, `(.L_x_0) ;  /* 0x0000000108e87547 */ /* 0x000fea000b800000 */
[----:B------:R-:W0:Y:S01]  /*09c0*/  LDCU UR5, c[0x0][0x398] ;  /* 0x00007300ff0577ac */ /* 0x000e220008000800 */
[----:B------:R-:W-:Y:S01]  /*09d0*/  IADD3 R7, PT, PT, R15, UR4, RZ ;  /* 0x000000040f077c10 */ /* 0x000fe2000fffe0ff */
[----:B------:R-:W-:Y:S01]  /*09e0*/  HFMA2 R15, -RZ, RZ, 0, 0 ;  /* 0x00000000ff0f7431 */ /* 0x000fe200000001ff */
[----:B------:R-:W-:Y:S01]  /*09f0*/  IADD3 R6, PT, PT, R13, UR4, RZ ;  /* 0x000000040d067c10 */ /* 0x000fe2000fffe0ff */
[----:B------:R-:W1:Y:S01]  /*0a00*/  LDCU UR6, c[0x0][0x3a0] ;  /* 0x00007400ff0677ac */ /* 0x000e620008000800 */
[----:B------:R-:W-:Y:S02]  /*0a10*/  ISETP.GE.AND P0, PT, R7, UR7, PT ;  /* 0x0000000707007c0c */ /* 0x000fe4000bf06270 */
[----:B------:R-:W-:Y:S02]  /*0a20*/  ISETP.GE.AND P1, PT, R6, UR7, PT ;  /* 0x0000000706007c0c */ /* 0x000fe4000bf26270 */
[----:B------:R-:W-:Y:S02]  /*0a30*/  MOV R21, RZ ;  /* 0x000000ff00157202 */ /* 0x000fe40000000f00 */
[----:B0-----:R-:W-:-:S02]  /*0a40*/  ISETP.GE.OR P0, PT, R0, UR5, P0 ;  /* 0x0000000500007c0c */ /* 0x001fc40008706670 */
[----:B-1----:R-:W-:-:S11]  /*0a50*/  ISETP.GE.OR P1, PT, R3, UR6, P1 ;  /* 0x0000000603007c0c */ /* 0x002fd60008f26670 */
[----:B------:R-:W0:Y:S01]  /*0a60*/  @!P0 LDC.64 R8, c[0x0][0x380] ;  /* 0x0000e000ff088b82 */ /* 0x000e220000000a00 */
[----:B------:R-:W-:Y:S02]  /*0a70*/  @!P0 IMAD R7, R0, UR7, R7 ;  /* 0x0000000700078c24 */ /* 0x000fe4000f8e0207 */
[----:B------:R-:W-:-:S05]  /*0a80*/  @!P1 IMAD R13, R6, UR6, R3 ;  /* 0x00000006060d9c24 */ /* 0x000fca000f8e0203 */
[----:B------:R-:W1:Y:S01]  /*0a90*/  @!P1 LDC.64 R4, c[0x0][0x388] ;  /* 0x0000e200ff049b82 */ /* 0x000e620000000a00 */
[----:B0-----:R-:W-:-:S05]  /*0aa0*/  @!P0 IMAD.WIDE R8, R7, 0x4, R8 ;  /* 0x0000000407088825 */ /* 0x001fca00078e0208 */
[----:B------:R-:W2:Y:S01]  /*0ab0*/  @!P0 LDG.E.CONSTANT R15, desc[UR8][R8.64] ;  /* 0x00000008080f8981 */ /* 0x000ea2000c1e9900 */
[----:B-1----:R-:W-:-:S05]  /*0ac0*/  @!P1 IMAD.WIDE R12, R13, 0x4, R4 ;  /* 0x000000040d0c9825 */ /* 0x002fca00078e0204 */
[----:B------:R-:W3:Y:S04]  /*0ad0*/  @!P1 LDG.E.CONSTANT R21, desc[UR8][R12.64] ;  /* 0x000000080c159981 */ /* 0x000ee8000c1e9900 */
[----:B--2---:R-:W-:Y:S04]  /*0ae0*/  STS [R22], R15 ;  /* 0x0000000f16007388 */ /* 0x004fe80000000800 */
[----:B---3--:R-:W-:Y:S01]  /*0af0*/  STS [R20], R21 ;  /* 0x0000001514007388 */ /* 0x008fe20000000800 */
[----:B------:R-:W-:Y:S06]  /*0b00*/  BAR.SYNC.DEFER_BLOCKING 0x0 ;  /* 0x0000000000007b1d */ /* 0x000fec0000010000 */
[----:B------:R-:W-:Y:S04]  /*0b10*/  LDS R14, [R16] ;  /* 0x00000000100e7984 */ /* 0x000fe80000000800 */
[----:B------:R-:W0:Y:S04]  /*0b20*/  LDS.128 R4, [R2] ;  /* 0x0000000002047984 */ /* 0x000e280000000c00 */
[----:B------:R-:W1:Y:S04]  /*0b30*/  LDS R25, [R16+0x40] ;  /* 0x0000400010197984 */ /* 0x000e680000000800 */
[----:B------:R-:W2:Y:S04]  /*0b40*/  LDS R23, [R16+0x80] ;  /* 0x0000800010177984 */ /* 0x000ea80000000800 */
[----:B------:R-:W3:Y:S04]  /*0b50*/  LDS R24, [R16+0xc0] ;  /* 0x0000c00010187984 */ /* 0x000ee80000000800 */
[----:B------:R-:W-:Y:S04]  /*0b60*/  LDS R17, [R16+0x100] ;  /* 0x0001000010117984 */ /* 0x000fe80000000800 */
[----:B------:R-:W4:Y:S04]  /*0b70*/  LDS.128 R8, [R2+0x10] ;  /* 0x0000100002087984 */ /* 0x000f280000000c00 */
[----:B------:R-:W5:Y:S04]  /*0b80*/  LDS R18, [R16+0x140] ;  /* 0x0001400010127984 */ /* 0x000f680000000800 */
[----:B------:R-:W5:Y:S04]  /*0b90*/  LDS R19, [R16+0x180] ;  /* 0x0001800010137984 */ /* 0x000f680000000800 */
[----:B------:R-:W5:Y:S04]  /*0ba0*/  LDS R20, [R16+0x1c0] ;  /* 0x0001c00010147984 */ /* 0x000f680000000800 */
[----:B------:R-:W-:Y:S01]  /*0bb0*/  LDS R21, [R16+0x200] ;  /* 0x0002000010157984 */ /* 0x000fe20000000800 */
[----:B0-----:R-:W-:-:S03]  /*0bc0*/  FFMA R22, R4, R14, R27 ;  /* 0x0000000e04167223 */ /* 0x001fc6000000001b */
[----:B------:R-:W0:Y:S04]  /*0bd0*/  LDS.128 R12, [R2+0x20] ;  /* 0x00002000020c7984 */ /* 0x000e280000000c00 */
[----:B------:R-:W0:Y:S01]  /*0be0*/  LDS R4, [R16+0x240] ;  /* 0x0002400010047984 */ /* 0x000e220000000800 */
[----:B-1----:R-:W-:-:S03]  /*0bf0*/  FFMA R22, R25, R5, R22 ;  /* 0x0000000519167223 */ /* 0x002fc60000000016 */
[----:B------:R-:W1:Y:S01]  /*0c00*/  LDS R5, [R16+0x280] ;  /* 0x0002800010057984 */ /* 0x000e620000000800 */
[----:B--2---:R-:W-:-:S03]  /*0c10*/  FFMA R23, R23, R6, R22 ;  /* 0x0000000617177223 */ /* 0x004fc60000000016 */
[----:B------:R-:W2:Y:S01]  /*0c20*/  LDS R6, [R16+0x2c0] ;  /* 0x0002c00010067984 */ /* 0x000ea20000000800 */
[----:B---3--:R-:W-:-:S03]  /*0c30*/  FFMA R23, R24, R7, R23 ;  /* 0x0000000718177223 */ /* 0x008fc60000000017 */
[----:B------:R-:W-:Y:S04]  /*0c40*/  LDS R7, [R16+0x300] ;  /* 0x0003000010077984 */ /* 0x000fe80000000800 */
[----:B------:R-:W3:Y:S01]  /*0c50*/  LDS.128 R24, [R2+0x30] ;  /* 0x0000300002187984 */ /* 0x000ee20000000c00 */
[----:B----4-:R-:W-:-:S03]  /*0c60*/  FFMA R23, R8, R17, R23 ;  /* 0x0000001108177223 */ /* 0x010fc60000000017 */
[----:B------:R-:W4:Y:S04]  /*0c70*/  LDS R22, [R16+0x340] ;  /* 0x0003400010167984 */ /* 0x000f280000000800 */
[----:B------:R-:W4:Y:S01]  /*0c80*/  LDS R17, [R16+0x380] ;  /* 0x0003800010117984 */ /* 0x000f220000000800 */
[----:B-----5:R-:W-:-:S03]  /*0c90*/  FFMA R18, R18, R9, R23 ;  /* 0x0000000912127223 */ /* 0x020fc60000000017 */
[----:B------:R-:W5:Y:S01]  /*0ca0*/  LDS R8, [R16+0x3c0] ;  /* 0x0003c00010087984 */ /* 0x000f620000000800 */
[----:B------:R-:W-:-:S04]  /*0cb0*/  FFMA R19, R19, R10, R18 ;  /* 0x0000000a13137223 */ /* 0x000fc80000000012 */
[----:B------:R-:W-:-:S04]  /*0cc0*/  FFMA R11, R20, R11, R19 ;  /* 0x0000000b140b7223 */ /* 0x000fc80000000013 */
[----:B0-----:R-:W-:-:S04]  /*0cd0*/  FFMA R11, R12, R21, R11 ;  /* 0x000000150c0b7223 */ /* 0x001fc8000000000b */
[----:B------:R-:W-:-:S04]  /*0ce0*/  FFMA R4, R4, R13, R11 ;  /* 0x0000000d04047223 */ /* 0x000fc8000000000b */
[----:B-1----:R-:W-:-:S04]  /*0cf0*/  FFMA R5, R5, R14, R4 ;  /* 0x0000000e05057223 */ /* 0x002fc80000000004 */
[----:B--2---:R-:W-:-:S04]  /*0d00*/  FFMA R5, R6, R15, R5 ;  /* 0x0000000f06057223 */ /* 0x004fc80000000005 */
[----:B---3--:R-:W-:-:S04]  /*0d10*/  FFMA R5, R24, R7, R5 ;  /* 0x0000000718057223 */ /* 0x008fc80000000005 */
[----:B----4-:R-:W-:-:S04]  /*0d20*/  FFMA R22, R22, R25, R5 ;  /* 0x0000001916167223 */ /* 0x010fc80000000005 */
[----:B------:R-:W-:-:S04]  /*0d30*/  FFMA R17, R17, R26, R22 ;  /* 0x0000001a11117223 */ /* 0x000fc80000000016 */
[----:B-----5:R-:W-:Y:S01]  /*0d40*/  FFMA R27, R8, R27, R17 ;  /* 0x0000001b081b7223 */ /* 0x020fe20000000011 */
[----:B------:R-:W-:Y:S06]  /*0d50*/  BAR.SYNC.DEFER_BLOCKING 0x0 ;  /* 0x0000000000007b1d */ /* 0x000fec0000010000 */
.L_x_0:
[----:B------:R-:W0:Y:S01]  /*0d60*/  LDCU UR4, c[0x0][0x3a0] ;  /* 0x00007400ff0477ac */ /* 0x000e220008000800 */
[----:B------:R-:W1:Y:S01]  /*0d70*/  LDCU UR5, c[0x0][0x398] ;  /* 0x00007300ff0577ac */ /* 0x000e620008000800 */
[----:B0-----:R-:W-:-:S04]  /*0d80*/  ISETP.GE.AND P0, PT, R3, UR4, PT ;  /* 0x0000000403007c0c */ /* 0x001fc8000bf06270 */
[----:B-1----:R-:W-:-:S13]  /*0d90*/  ISETP.GE.OR P0, PT, R0, UR5, P0 ;  /* 0x0000000500007c0c */ /* 0x002fda0008706670 */
[----:B------:R-:W-:Y:S05]  /*0da0*/  @P0 EXIT ;  /* 0x000000000000094d */ /* 0x000fea0003800000 */
[----:B------:R-:W0:Y:S01]  /*0db0*/  LDC.64 R4, c[0x0][0x390] ;  /* 0x0000e400ff047b82 */ /* 0x000e220000000a00 */
[----:B------:R-:W-:-:S04]  /*0dc0*/  IMAD R3, R0, UR4, R3 ;  /* 0x0000000400037c24 */ /* 0x000fc8000f8e0203 */
[----:B0-----:R-:W-:-:S05]  /*0dd0*/  IMAD.WIDE R2, R3, 0x4, R4 ;  /* 0x0000000403027825 */ /* 0x001fca00078e0204 */
[----:B------:R-:W-:Y:S01]  /*0de0*/  STG.E desc[UR8][R2.64], R27 ;  /* 0x0000001b02007986 */ /* 0x000fe2000c101908 */
[----:B------:R-:W-:Y:S05]  /*0df0*/  EXIT ;  /* 0x000000000000794d */ /* 0x000fea0003800000 */
.L_x_3:
[----:B------:R-:W-:-:S00]  /*0e00*/  BRA `(.L_x_3) ;  /* 0xfffffffc00fc7947 */ /* 0x000fc0000383ffff */
[----:B------:R-:W-:-:S00]  /*0e10*/  NOP ;  /* 0x0000000000007918 */ /* 0x000fc00000000000 */
        /* <DEDUP_REMOVED lines=14> */
.L_x_4:


//--------------------- .nv.shared._Z19block_matmul_kernelPKfS0_Pfiii --------------------------
	.section	.nv.shared._Z19block_matmul_kernelPKfS0_Pfiii,"aw",@nobits
	.sectionflags	@""
	.align	4
.nv.shared._Z19block_matmul_kernelPKfS0_Pfiii:
	.zero		3072


//--------------------- .nv.shared.reserved.0     --------------------------
	.section	.nv.shared.reserved.0,"aw",@nobits
	.weak		__nv_reservedSMEM_offset_0_alias
	.size		__nv_reservedSMEM_offset_0_alias, 0, 64
	.other		__nv_reservedSMEM_offset_0_alias,@"STO_CUDA_RESERVED_SHARED STV_DEFAULT"
__nv_reservedSMEM_offset_0_alias:
	.zero		0
	.zero		64


//--------------------- .nv.constant0._Z19block_matmul_kernelPKfS0_Pfiii --------------------------
	.section	.nv.constant0._Z19block_matmul_kernelPKfS0_Pfiii,"a",@progbits
	.sectionflags	@""
	.align	4
.nv.constant0._Z19block_matmul_kernelPKfS0_Pfiii:
	.zero		932


//--------------------- SYMBOLS --------------------------

	.type		.nv.reservedSmem.offset0,@object
	.size		.nv.reservedSmem.offset0,0x4
	.type		.nv.reservedSmem.cap,@object
	.size		.nv.reservedSmem.cap,0x4
